//
// Generated by NVIDIA NVVM Compiler
//
// Compiler Build ID: CL-36424714
// Cuda compilation tools, release 13.0, V13.0.88
// Based on NVVM 20.0.0
//

.version 9.0
.target sm_100
.address_size 64

	// .globl	_Z14projectHelper1iPfS_S_S_
.extern .func  (.param .b32 func_retval0) vprintf
(
	.param .b64 vprintf_param_0,
	.param .b64 vprintf_param_1
)
;
.global .align 1 .b8 $str[4] = {37, 100, 10};

.visible .entry _Z14projectHelper1iPfS_S_S_(
	.param .u32 _Z14projectHelper1iPfS_S_S__param_0,
	.param .u64 .ptr .align 1 _Z14projectHelper1iPfS_S_S__param_1,
	.param .u64 .ptr .align 1 _Z14projectHelper1iPfS_S_S__param_2,
	.param .u64 .ptr .align 1 _Z14projectHelper1iPfS_S_S__param_3,
	.param .u64 .ptr .align 1 _Z14projectHelper1iPfS_S_S__param_4
)
{
	.local .align 8 .b8 	__local_depot0[8];
	.reg .b64 	%SP;
	.reg .b64 	%SPL;
	.reg .pred 	%p<4>;
	.reg .b32 	%r<17>;
	.reg .b32 	%f<10>;
	.reg .b64 	%rd<30>;
	.reg .b64 	%fd<7>;

	mov.u64 	%SPL, __local_depot0;
	cvta.local.u64 	%SP, %SPL;
	ld.param.u32 	%r3, [_Z14projectHelper1iPfS_S_S__param_0];
	ld.param.u64 	%rd1, [_Z14projectHelper1iPfS_S_S__param_1];
	ld.param.u64 	%rd2, [_Z14projectHelper1iPfS_S_S__param_2];
	ld.param.u64 	%rd3, [_Z14projectHelper1iPfS_S_S__param_3];
	ld.param.u64 	%rd4, [_Z14projectHelper1iPfS_S_S__param_4];
	mov.u32 	%r4, %tid.x;
	mov.u32 	%r5, %ctaid.x;
	mov.u32 	%r6, %ntid.x;
	mad.lo.s32 	%r1, %r5, %r6, %r4;
	div.s32 	%r2, %r1, %r3;
	setp.lt.s32 	%p1, %r3, 0;
	setp.ge.s32 	%p2, %r2, %r3;
	or.pred  	%p3, %p1, %p2;
	@%p3 bra 	$L__BB0_2;
	rem.s32 	%r9, %r1, %r3;
	cvta.to.global.u64 	%rd9, %rd1;
	cvta.to.global.u64 	%rd10, %rd2;
	cvta.to.global.u64 	%rd11, %rd4;
	cvta.to.global.u64 	%rd12, %rd3;
	cvt.rn.f64.u32 	%fd1, %r3;
	rcp.rn.f64 	%fd2, %fd1;
	cvt.rn.f32.f64 	%f1, %fd2;
	cvt.f64.f32 	%fd3, %f1;
	mul.f64 	%fd4, %fd3, 0dBFE0000000000000;
	add.s32 	%r10, %r3, 2;
	mad.lo.s32 	%r11, %r10, %r2, %r10;
	cvt.s64.s32 	%rd13, %r11;
	cvt.s64.s32 	%rd14, %r9;
	add.s64 	%rd15, %rd14, %rd13;
	shl.b64 	%rd16, %rd15, 2;
	add.s64 	%rd17, %rd9, %rd16;
	ld.global.f32 	%f2, [%rd17+8];
	add.s32 	%r12, %r11, %r9;
	mul.wide.s32 	%rd18, %r12, 4;
	add.s64 	%rd19, %rd9, %rd18;
	ld.global.f32 	%f3, [%rd19];
	sub.f32 	%f4, %f2, %f3;
	add.s32 	%r13, %r11, %r10;
	cvt.s64.s32 	%rd20, %r13;
	add.s64 	%rd21, %rd20, %rd14;
	shl.b64 	%rd22, %rd21, 2;
	add.s64 	%rd23, %rd10, %rd22;
	ld.global.f32 	%f5, [%rd23+4];
	add.f32 	%f6, %f4, %f5;
	shl.b32 	%r14, %r10, 1;
	sub.s32 	%r15, %r13, %r14;
	cvt.s64.s32 	%rd24, %r15;
	add.s64 	%rd25, %rd24, %rd14;
	shl.b64 	%rd26, %rd25, 2;
	add.s64 	%rd27, %rd10, %rd26;
	ld.global.f32 	%f7, [%rd27+4];
	sub.f32 	%f8, %f6, %f7;
	cvt.f64.f32 	%fd5, %f8;
	mul.f64 	%fd6, %fd4, %fd5;
	cvt.rn.f32.f64 	%f9, %fd6;
	add.s64 	%rd28, %rd11, %rd18;
	st.global.f32 	[%rd28+4], %f9;
	add.s64 	%rd29, %rd12, %rd18;
	mov.b32 	%r16, 0;
	st.global.u32 	[%rd29+4], %r16;
	bra.uni 	$L__BB0_3;
$L__BB0_2:
	add.u64 	%rd5, %SP, 0;
	add.u64 	%rd6, %SPL, 0;
	st.local.u32 	[%rd6], %r1;
	mov.u64 	%rd7, $str;
	cvta.global.u64 	%rd8, %rd7;
	{ // callseq 0, 0
	.param .b64 param0;
	st.param.b64 	[param0], %rd8;
	.param .b64 param1;
	st.param.b64 	[param1], %rd5;
	.param .b32 retval0;
	call.uni (retval0), 
	vprintf, 
	(
	param0, 
	param1
	);
	ld.param.b32 	%r7, [retval0];
	} // callseq 0
$L__BB0_3:
	bar.sync 	0;
	ret;

}


// ===== COMPILED SASS (sm_100) =====

	.target	sm_100

	.elftype	@"ET_EXEC"


//--------------------- .note.nv.tkinfo           --------------------------
	.section	.note.nv.tkinfo,"",@"SHT_NOTE"
	.sectionflags	@"SHF_NOTE_NV_TKINFO"
	.tkinfo
        /*0018*/ 	.word	0x00000002
        /*0030*/ 	.string	""
        /*0030*/ 	.string	"ptxas"
        /*0030*/ 	.string	"Cuda compilation tools, release 13.0, V13.0.88"
        /*0030*/ 	.string	"Build cuda_13.0.r13.0/compiler.36424714_0"
        /*0030*/ 	.string	"-arch sm_100 -m 64 "



//--------------------- .note.nv.cuinfo           --------------------------
	.section	.note.nv.cuinfo,"",@"SHT_NOTE"
	.sectionflags	@"SHF_NOTE_NV_CUINFO"
        /*0018*/ 	.short	0x0002
        /*001a*/ 	.short	0x0064
        /*001c*/ 	.short	0x0082
	.zero		2


//--------------------- .nv.info                  --------------------------
	.section	.nv.info,"",@"SHT_CUDA_INFO"
	.align	4


	//----- nvinfo : EIATTR_REGCOUNT
	.align		4
        /*0000*/ 	.byte	0x04, 0x2f
        /*0002*/ 	.short	(.L_2 - .L_1)
	.align		4
.L_1:
        /*0004*/ 	.word	index@(_Z14projectHelper1iPfS_S_S_)
        /*0008*/ 	.word	0x00000018


	//----- nvinfo : EIATTR_FRAME_SIZE
	.align		4
.L_2:
        /*000c*/ 	.byte	0x04, 0x11
        /*000e*/ 	.short	(.L_4 - .L_3)
	.align		4
.L_3:
        /*0010*/ 	.word	index@($__internal_0_$__cuda_sm20_dblrcp_rn_slowpath_v3)
        /*0014*/ 	.word	0x00000008


	//----- nvinfo : EIATTR_FRAME_SIZE
	.align		4
.L_4:
        /*0018*/ 	.byte	0x04, 0x11
        /*001a*/ 	.short	(.L_6 - .L_5)
	.align		4
.L_5:
        /*001c*/ 	.word	index@(_Z14projectHelper1iPfS_S_S_)
        /*0020*/ 	.word	0x00000008


	//----- nvinfo : EIATTR_MIN_STACK_SIZE
	.align		4
.L_6:
        /*0024*/ 	.byte	0x04, 0x12
        /*0026*/ 	.short	(.L_8 - .L_7)
	.align		4
.L_7:
        /*0028*/ 	.word	index@(_Z14projectHelper1iPfS_S_S_)
        /*002c*/ 	.word	0x00000008
.L_8:


//--------------------- .nv.compat                --------------------------
	.section	.nv.compat,"",@"SHT_CUDA_COMPAT_INFO"
	.align	4
        /*0000*/ 	.byte	0x02, 0x09, 0x00, 0x00, 0x02, 0x02, 0x01, 0x00, 0x02, 0x05, 0x05, 0x00, 0x03, 0x07, 0x01, 0x01
        /*0010*/ 	.byte	0x02, 0x03, 0x00, 0x00, 0x02, 0x06, 0x01, 0x00, 0x04, 0x0b, 0x08, 0x00, 0x01, 0x00, 0x00, 0x00
        /*0020*/ 	.byte	0x00, 0x00, 0x00, 0x00


//--------------------- .nv.info._Z14projectHelper1iPfS_S_S_ --------------------------
	.section	.nv.info._Z14projectHelper1iPfS_S_S_,"",@"SHT_CUDA_INFO"
	.sectionflags	@""
	.align	4


	//----- nvinfo : EIATTR_CUDA_API_VERSION
	.align		4
        /*0000*/ 	.byte	0x04, 0x37
        /*0002*/ 	.short	(.L_10 - .L_9)
.L_9:
        /*0004*/ 	.word	0x00000082


	//----- nvinfo : EIATTR_KPARAM_INFO
	.align		4
.L_10:
        /*0008*/ 	.byte	0x04, 0x17
        /*000a*/ 	.short	(.L_12 - .L_11)
.L_11:
        /*000c*/ 	.word	0x00000000
        /*0010*/ 	.short	0x0004
        /*0012*/ 	.short	0x0020
        /*0014*/ 	.byte	0x00, 0xf5, 0x21, 0x00


	//----- nvinfo : EIATTR_KPARAM_INFO
	.align		4
.L_12:
        /*0018*/ 	.byte	0x04, 0x17
        /*001a*/ 	.short	(.L_14 - .L_13)
.L_13:
        /*001c*/ 	.word	0x00000000
        /*0020*/ 	.short	0x0003
        /*0022*/ 	.short	0x0018
        /*0024*/ 	.byte	0x00, 0xf5, 0x21, 0x00


	//----- nvinfo : EIATTR_KPARAM_INFO
	.align		4
.L_14:
        /*0028*/ 	.byte	0x04, 0x17
        /*002a*/ 	.short	(.L_16 - .L_15)
.L_15:
        /*002c*/ 	.word	0x00000000
        /*0030*/ 	.short	0x0002
        /*0032*/ 	.short	0x0010
        /*0034*/ 	.byte	0x00, 0xf5, 0x21, 0x00


	//----- nvinfo : EIATTR_KPARAM_INFO
	.align		4
.L_16:
        /*0038*/ 	.byte	0x04, 0x17
        /*003a*/ 	.short	(.L_18 - .L_17)
.L_17:
        /*003c*/ 	.word	0x00000000
        /*0040*/ 	.short	0x0001
        /*0042*/ 	.short	0x0008
        /*0044*/ 	.byte	0x00, 0xf5, 0x21, 0x00


	//----- nvinfo : EIATTR_KPARAM_INFO
	.align		4
.L_18:
        /*0048*/ 	.byte	0x04, 0x17
        /*004a*/ 	.short	(.L_20 - .L_19)
.L_19:
        /*004c*/ 	.word	0x00000000
        /*0050*/ 	.short	0x0000
        /*0052*/ 	.short	0x0000
        /*0054*/ 	.byte	0x00, 0xf0, 0x11, 0x00


	//----- nvinfo : EIATTR_SPARSE_MMA_MASK
	.align		4
.L_20:
        /*0058*/ 	.byte	0x03, 0x50
        /*005a*/ 	.short	0x0000


	//----- nvinfo : EIATTR_MAXREG_COUNT
	.align		4
        /*005c*/ 	.byte	0x03, 0x1b
        /*005e*/ 	.short	0x00ff


	//----- nvinfo : EIATTR_NUM_BARRIERS
	.align		4
        /*0060*/ 	.byte	0x02, 0x4c
        /*0062*/ 	.byte	0x01
	.zero		1


	//----- nvinfo : EIATTR_EXTERNS
	.align		4
        /*0064*/ 	.byte	0x04, 0x0f
        /*0066*/ 	.short	(.L_22 - .L_21)


	//   ....[0]....
	.align		4
.L_21:
        /*0068*/ 	.word	index@(vprintf)


	//----- nvinfo : EIATTR_MERCURY_ISA_VERSION
	.align		4
.L_22:
        /*006c*/ 	.byte	0x03, 0x5f
        /*006e*/ 	.short	0x0101


	//----- nvinfo : EIATTR_VRC_CTA_INIT_COUNT
	.align		4
        /*0070*/ 	.byte	0x02, 0x4a
	.zero		1
	.zero		1


	//----- nvinfo : EIATTR_SYSCALL_OFFSETS
	.align		4
        /*0074*/ 	.byte	0x04, 0x46
        /*0076*/ 	.short	(.L_24 - .L_23)


	//   ....[0]....
.L_23:
        /*0078*/ 	.word	0x00000790


	//----- nvinfo : EIATTR_EXIT_INSTR_OFFSETS
	.align		4
.L_24:
        /*007c*/ 	.byte	0x04, 0x1c
        /*007e*/ 	.short	(.L_26 - .L_25)


	//   ....[0]....
.L_25:
        /*0080*/ 	.word	0x000007c0


	//----- nvinfo : EIATTR_CRS_STACK_SIZE
	.align		4
.L_26:
        /*0084*/ 	.byte	0x04, 0x1e
        /*0086*/ 	.short	(.L_28 - .L_27)
.L_27:
        /*0088*/ 	.word	0x00000000


	//----- nvinfo : EIATTR_CBANK_PARAM_SIZE
	.align		4
.L_28:
        /*008c*/ 	.byte	0x03, 0x19
        /*008e*/ 	.short	0x0028


	//----- nvinfo : EIATTR_PARAM_CBANK
	.align		4
        /*0090*/ 	.byte	0x04, 0x0a
        /*0092*/ 	.short	(.L_30 - .L_29)
	.align		4
.L_29:
        /*0094*/ 	.word	index@(.nv.constant0._Z14projectHelper1iPfS_S_S_)
        /*0098*/ 	.short	0x0380
        /*009a*/ 	.short	0x0028


	//----- nvinfo : EIATTR_SW_WAR
	.align		4
.L_30:
        /*009c*/ 	.byte	0x04, 0x36
        /*009e*/ 	.short	(.L_32 - .L_31)
.L_31:
        /*00a0*/ 	.word	0x00000008
.L_32:


//--------------------- .nv.callgraph             --------------------------
	.section	.nv.callgraph,"",@"SHT_CUDA_CALLGRAPH"
	.align	4
	.sectionentsize	8
	.align		4
        /*0000*/ 	.word	0x00000000
	.align		4
        /*0004*/ 	.word	0xffffffff
	.align		4
        /*0008*/ 	.word	index@(_Z14projectHelper1iPfS_S_S_)
	.align		4
        /*000c*/ 	.word	index@(vprintf)
	.align		4
        /*0010*/ 	.word	0x00000000
	.align		4
        /*0014*/ 	.word	0xfffffffe
	.align		4
        /*0018*/ 	.word	0x00000000
	.align		4
        /*001c*/ 	.word	0xfffffffd
	.align		4
        /*0020*/ 	.word	0x00000000
	.align		4
        /*0024*/ 	.word	0xfffffffc


//--------------------- .nv.constant4             --------------------------
	.section	.nv.constant4,"a",@progbits
	.align	8
	.align		8
.nv.constant4:
        /*0000*/ 	.dword	vprintf
	.align		8
        /*0008*/ 	.dword	$str


//--------------------- .text._Z14projectHelper1iPfS_S_S_ --------------------------
	.section	.text._Z14projectHelper1iPfS_S_S_,"ax",@progbits
	.align	128
        .global         _Z14projectHelper1iPfS_S_S_
        .type           _Z14projectHelper1iPfS_S_S_,@function
        .size           _Z14projectHelper1iPfS_S_S_,(.L_x_7 - _Z14projectHelper1iPfS_S_S_)
        .other          _Z14projectHelper1iPfS_S_S_,@"STO_CUDA_ENTRY STV_DEFAULT"
_Z14projectHelper1iPfS_S_S_:
.text._Z14projectHelper1iPfS_S_S_:
[----:B------:R-:W0:Y:S08]  /*0000*/  LDC R1, c[0x0][0x37c] ;  /* 0x0000df00ff017b82 */ /* 0x000e300000000800 */
[----:B------:R-:W1:Y:S01]  /*0010*/  LDC R9, c[0x0][0x380] ;  /* 0x0000e000ff097b82 */ /* 0x000e620000000800 */
[----:B------:R-:W2:Y:S01]  /*0020*/  S2R R0, SR_TID.X ;  /* 0x0000000000007919 */ /* 0x000ea20000002100 */
[----:B------:R-:W3:Y:S01]  /*0030*/  LDCU UR5, c[0x0][0x2fc] ;  /* 0x00005f80ff0577ac */ /* 0x000ee20008000800 */
[----:B0-----:R-:W-:-:S05]  /*0040*/  VIADD R1, R1, 0xfffffff8 ;  /* 0xfffffff801017836 */ /* 0x001fca0000000000 */
[----:B------:R-:W2:Y:S08]  /*0050*/  S2UR UR4, SR_CTAID.X ;  /* 0x00000000000479c3 */ /* 0x000eb00000002500 */
[----:B------:R-:W2:Y:S01]  /*0060*/  LDC R7, c[0x0][0x360] ;  /* 0x0000d800ff077b82 */ /* 0x000ea20000000800 */
[-C--:B-1----:R-:W-:Y:S02]  /*0070*/  IABS R5, R9.reuse ;  /* 0x0000000900057213 */ /* 0x082fe40000000000 */
[----:B------:R-:W-:-:S02]  /*0080*/  LOP3.LUT R16, RZ, R9, RZ, 0x33, !PT ;  /* 0x00000009ff107212 */ /* 0x000fc400078e33ff */
[----:B------:R-:W0:Y:S01]  /*0090*/  I2F.RP R4, R5 ;  /* 0x0000000500047306 */ /* 0x000e220000209400 */
[----:B--2---:R-:W-:Y:S01]  /*00a0*/  IMAD R0, R7, UR4, R0 ;  /* 0x0000000407007c24 */ /* 0x004fe2000f8e0200 */
[----:B------:R-:W1:Y:S06]  /*00b0*/  LDCU UR4, c[0x0][0x2f8] ;  /* 0x00005f00ff0477ac */ /* 0x000e6c0008000800 */
[----:B0-----:R-:W0:Y:S01]  /*00c0*/  MUFU.RCP R4, R4 ;  /* 0x0000000400047308 */ /* 0x001e220000001000 */
[----:B------:R-:W-:Y:S01]  /*00d0*/  IABS R14, R0 ;  /* 0x00000000000e7213 */ /* 0x000fe20000000000 */
[----:B0-----:R-:W-:-:S06]  /*00e0*/  VIADD R2, R4, 0xffffffe ;  /* 0x0ffffffe04027836 */ /* 0x001fcc0000000000 */
[----:B------:R0:W2:Y:S02]  /*00f0*/  F2I.FTZ.U32.TRUNC.NTZ R3, R2 ;  /* 0x0000000200037305 */ /* 0x0000a4000021f000 */
[----:B0-----:R-:W-:Y:S02]  /*0100*/  IMAD.MOV.U32 R2, RZ, RZ, RZ ;  /* 0x000000ffff027224 */ /* 0x001fe400078e00ff */
[----:B--2---:R-:W-:-:S04]  /*0110*/  IMAD.MOV R6, RZ, RZ, -R3 ;  /* 0x000000ffff067224 */ /* 0x004fc800078e0a03 */
[----:B------:R-:W-:-:S04]  /*0120*/  IMAD R7, R6, R5, RZ ;  /* 0x0000000506077224 */ /* 0x000fc800078e02ff */
[----:B------:R-:W-:Y:S01]  /*0130*/  IMAD.HI.U32 R3, R3, R7, R2 ;  /* 0x0000000703037227 */ /* 0x000fe200078e0002 */
[----:B------:R-:W-:-:S04]  /*0140*/  LOP3.LUT R2, R0, R9, RZ, 0x3c, !PT ;  /* 0x0000000900027212 */ /* 0x000fc800078e3cff */
[----:B------:R-:W-:Y:S01]  /*0150*/  ISETP.GE.AND P0, PT, R2, RZ, PT ;  /* 0x000000ff0200720c */ /* 0x000fe20003f06270 */
[----:B------:R-:W-:-:S04]  /*0160*/  IMAD.HI.U32 R3, R3, R14, RZ ;  /* 0x0000000e03037227 */ /* 0x000fc800078e00ff */
[----:B------:R-:W-:-:S04]  /*0170*/  IMAD.MOV R4, RZ, RZ, -R3 ;  /* 0x000000ffff047224 */ /* 0x000fc800078e0a03 */
[----:B------:R-:W-:-:S05]  /*0180*/  IMAD R14, R5, R4, R14 ;  /* 0x00000004050e7224 */ /* 0x000fca00078e020e */
[----:B------:R-:W-:-:S13]  /*0190*/  ISETP.GT.U32.AND P2, PT, R5, R14, PT ;  /* 0x0000000e0500720c */ /* 0x000fda0003f44070 */
[----:B------:R-:W-:Y:S02]  /*01a0*/  @!P2 IMAD.IADD R14, R14, 0x1, -R5 ;  /* 0x000000010e0ea824 */ /* 0x000fe400078e0a05 */
[----:B------:R-:W-:Y:S01]  /*01b0*/  @!P2 VIADD R3, R3, 0x1 ;  /* 0x000000010303a836 */ /* 0x000fe20000000000 */
[----:B-1----:R-:W-:Y:S02]  /*01c0*/  IADD3 R6, P2, PT, R1, UR4, RZ ;  /* 0x0000000401067c10 */ /* 0x002fe4000ff5e0ff */
[----:B------:R-:W-:-:S03]  /*01d0*/  ISETP.GE.U32.AND P1, PT, R14, R5, PT ;  /* 0x000000050e00720c */ /* 0x000fc60003f26070 */
[----:B---3--:R-:W-:-:S10]  /*01e0*/  IMAD.X R7, RZ, RZ, UR5, P2 ;  /* 0x00000005ff077e24 */ /* 0x008fd400090e06ff */
[----:B------:R-:W-:Y:S01]  /*01f0*/  @P1 VIADD R3, R3, 0x1 ;  /* 0x0000000103031836 */ /* 0x000fe20000000000 */
[----:B------:R-:W-:-:S03]  /*0200*/  ISETP.NE.AND P1, PT, R9, RZ, PT ;  /* 0x000000ff0900720c */ /* 0x000fc60003f25270 */
[----:B------:R-:W-:-:S05]  /*0210*/  @!P0 IMAD.MOV R3, RZ, RZ, -R3 ;  /* 0x000000ffff038224 */ /* 0x000fca00078e0a03 */
[----:B------:R-:W-:-:S04]  /*0220*/  SEL R4, R16, R3, !P1 ;  /* 0x0000000310047207 */ /* 0x000fc80004800000 */
[----:B------:R-:W-:-:S04]  /*0230*/  ISETP.GE.AND P0, PT, R4, R9, PT ;  /* 0x000000090400720c */ /* 0x000fc80003f06270 */
[----:B------:R-:W-:-:S13]  /*0240*/  ISETP.LT.OR P0, PT, R9, RZ, P0 ;  /* 0x000000ff0900720c */ /* 0x000fda0000701670 */
[----:B------:R-:W-:Y:S05]  /*0250*/  @P0 BRA `(.L_x_0) ;  /* 0x0000000400300947 */ /* 0x000fea0003800000 */
[----:B------:R-:W0:Y:S01]  /*0260*/  I2F.F64.U32 R8, R9 ;  /* 0x0000000900087312 */ /* 0x000e220000201800 */
[----:B------:R-:W-:Y:S01]  /*0270*/  ISETP.GT.U32.AND P2, PT, R5, R14, PT ;  /* 0x0000000e0500720c */ /* 0x000fe20003f44070 */
[----:B------:R-:W-:Y:S01]  /*0280*/  IMAD.IADD R5, R14, 0x1, -R5 ;  /* 0x000000010e057824 */ /* 0x000fe200078e0a05 */
[----:B------:R-:W-:-:S04]  /*0290*/  ISETP.GE.AND P0, PT, R0, RZ, PT ;  /* 0x000000ff0000720c */ /* 0x000fc80003f06270 */
[----:B------:R-:W-:Y:S01]  /*02a0*/  SEL R5, R5, R14, !P2 ;  /* 0x0000000e05057207 */ /* 0x000fe20005000000 */
[----:B0-----:R-:W0:Y:S01]  /*02b0*/  MUFU.RCP64H R7, R9 ;  /* 0x0000000900077308 */ /* 0x001e220000001800 */
[----:B------:R-:W-:-:S07]  /*02c0*/  VIADD R6, R9, 0x300402 ;  /* 0x0030040209067836 */ /* 0x000fce0000000000 */
[----:B------:R-:W-:Y:S01]  /*02d0*/  @!P0 IMAD.MOV R5, RZ, RZ, -R5 ;  /* 0x000000ffff058224 */ /* 0x000fe200078e0a05 */
[----:B------:R-:W-:-:S04]  /*02e0*/  FSETP.GEU.AND P2, PT, |R6|, 5.8789094863358348022e-39, PT ;  /* 0x004004020600780b */ /* 0x000fc80003f4e200 */
[----:B------:R-:W-:Y:S01]  /*02f0*/  SEL R0, R16, R5, !P1 ;  /* 0x0000000510007207 */ /* 0x000fe20004800000 */
[----:B0-----:R-:W-:-:S08]  /*0300*/  DFMA R2, -R8, R6, 1 ;  /* 0x3ff000000802742b */ /* 0x001fd00000000106 */
[----:B------:R-:W-:-:S08]  /*0310*/  DFMA R2, R2, R2, R2 ;  /* 0x000000020202722b */ /* 0x000fd00000000002 */
[----:B------:R-:W-:Y:S02]  /*0320*/  DFMA R10, R6, R2, R6 ;  /* 0x00000002060a722b */ /* 0x000fe40000000006 */
[----:B------:R-:W0:Y:S06]  /*0330*/  LDC.64 R2, c[0x0][0x358] ;  /* 0x0000d600ff027b82 */ /* 0x000e2c0000000a00 */
[----:B------:R-:W-:-:S08]  /*0340*/  DFMA R12, -R8, R10, 1 ;  /* 0x3ff00000080c742b */ /* 0x000fd0000000010a */
[----:B------:R-:W-:Y:S01]  /*0350*/  DFMA R6, R10, R12, R10 ;  /* 0x0000000c0a06722b */ /* 0x000fe2000000000a */
[----:B------:R-:W-:Y:S10]  /*0360*/  @P2 BRA `(.L_x_1) ;  /* 0x0000000000182947 */ /* 0x000ff40003800000 */
[----:B------:R-:W-:Y:S02]  /*0370*/  LOP3.LUT R5, R9, 0x7fffffff, RZ, 0xc0, !PT ;  /* 0x7fffffff09057812 */ /* 0x000fe400078ec0ff */
[----:B------:R-:W-:-:S03]  /*0380*/  MOV R6, 0x3b0 ;  /* 0x000003b000067802 */ /* 0x000fc60000000f00 */
[----:B------:R-:W-:-:S07]  /*0390*/  VIADD R12, R5, 0xfff00000 ;  /* 0xfff00000050c7836 */ /* 0x000fce0000000000 */
[----:B0-----:R-:W-:Y:S05]  /*03a0*/  CALL.REL.NOINC `($__internal_0_$__cuda_sm20_dblrcp_rn_slowpath_v3) ;  /* 0x0000000400087944 */ /* 0x001fea0003c00000 */
[----:B------:R-:W-:Y:S02]  /*03b0*/  IMAD.MOV.U32 R6, RZ, RZ, R10 ;  /* 0x000000ffff067224 */ /* 0x000fe400078e000a */
[----:B------:R-:W-:-:S07]  /*03c0*/  IMAD.MOV.U32 R7, RZ, RZ, R11 ;  /* 0x000000ffff077224 */ /* 0x000fce00078e000b */
.L_x_1:
[----:B------:R-:W1:Y:S01]  /*03d0*/  LDC R5, c[0x0][0x380] ;  /* 0x0000e000ff057b82 */ /* 0x000e620000000800 */
[----:B------:R-:W2:Y:S01]  /*03e0*/  LDCU.64 UR4, c[0x0][0x388] ;  /* 0x00007100ff0477ac */ /* 0x000ea20008000a00 */
[----:B------:R-:W-:Y:S02]  /*03f0*/  SHF.R.S32.HI R16, RZ, 0x1f, R0 ;  /* 0x0000001fff107819 */ /* 0x000fe40000011400 */
[C---:B0-----:R-:W-:Y:S01]  /*0400*/  R2UR UR8, R2.reuse ;  /* 0x00000000020872ca */ /* 0x041fe200000e0000 */
[----:B------:R-:W0:Y:S01]  /*0410*/  LDCU.64 UR6, c[0x0][0x390] ;  /* 0x00007200ff0677ac */ /* 0x000e220008000a00 */
[C---:B------:R-:W-:Y:S02]  /*0420*/  R2UR UR9, R3.reuse ;  /* 0x00000000030972ca */ /* 0x040fe400000e0000 */
[----:B------:R-:W3:Y:S01]  /*0430*/  LDC.64 R12, c[0x0][0x388] ;  /* 0x0000e200ff0c7b82 */ /* 0x000ee20000000a00 */
[----:B------:R-:W-:Y:S02]  /*0440*/  R2UR UR10, R2 ;  /* 0x00000000020a72ca */ /* 0x000fe400000e0000 */
[----:B------:R-:W-:-:S02]  /*0450*/  R2UR UR11, R3 ;  /* 0x00000000030b72ca */ /* 0x000fc400000e0000 */
[----:B------:R-:W-:Y:S02]  /*0460*/  R2UR UR12, R2 ;  /* 0x00000000020c72ca */ /* 0x000fe400000e0000 */
[----:B------:R-:W-:Y:S01]  /*0470*/  R2UR UR13, R3 ;  /* 0x00000000030d72ca */ /* 0x000fe200000e0000 */
[----:B-1----:R-:W-:-:S04]  /*0480*/  VIADD R5, R5, 0x2 ;  /* 0x0000000205057836 */ /* 0x002fc80000000000 */
[----:B------:R-:W-:-:S04]  /*0490*/  IMAD R9, R4, R5, R5 ;  /* 0x0000000504097224 */ /* 0x000fc800078e0205 */
[----:B------:R-:W-:Y:S01]  /*04a0*/  IMAD.IADD R4, R5, 0x1, R9 ;  /* 0x0000000105047824 */ /* 0x000fe200078e0209 */
[----:B------:R-:W-:-:S03]  /*04b0*/  IADD3 R8, P0, PT, R0, R9, RZ ;  /* 0x0000000900087210 */ /* 0x000fc60007f1e0ff */
[----:B------:R-:W-:Y:S01]  /*04c0*/  IMAD R5, R5, -0x2, R4 ;  /* 0xfffffffe05057824 */ /* 0x000fe200078e0204 */
[----:B------:R-:W-:Y:S02]  /*04d0*/  LEA.HI.X.SX32 R11, R9, R16, 0x1, P0 ;  /* 0x00000010090b7211 */ /* 0x000fe400000f0eff */
[----:B--2---:R-:W-:Y:S02]  /*04e0*/  LEA R10, P0, R8, UR4, 0x2 ;  /* 0x00000004080a7c11 */ /* 0x004fe4000f8010ff */
[----:B------:R-:W-:Y:S02]  /*04f0*/  R2UR UR4, R2 ;  /* 0x00000000020472ca */ /* 0x000fe400000e0000 */
[----:B------:R-:W-:Y:S02]  /*0500*/  LEA.HI.X R11, R8, UR5, R11, 0x2, P0 ;  /* 0x00000005080b7c11 */ /* 0x000fe400080f140b */
[----:B------:R-:W-:Y:S02]  /*0510*/  IADD3 R14, P0, PT, R0, R4, RZ ;  /* 0x00000004000e7210 */ /* 0x000fe40007f1e0ff */
[----:B------:R-:W-:-:S02]  /*0520*/  R2UR UR5, R3 ;  /* 0x00000000030572ca */ /* 0x000fc400000e0000 */
[-C--:B------:R-:W-:Y:S01]  /*0530*/  LEA.HI.X.SX32 R15, R4, R16.reuse, 0x1, P0 ;  /* 0x00000010040f7211 */ /* 0x080fe200000f0eff */
[----:B------:R-:W-:Y:S01]  /*0540*/  IMAD.IADD R4, R0, 0x1, R9 ;  /* 0x0000000100047824 */ /* 0x000fe200078e0209 */
[----:B0-----:R-:W-:Y:S02]  /*0550*/  LEA R8, P0, R14, UR6, 0x2 ;  /* 0x000000060e087c11 */ /* 0x001fe4000f8010ff */
[----:B------:R-:W-:Y:S02]  /*0560*/  IADD3 R0, P1, PT, R0, R5, RZ ;  /* 0x0000000500007210 */ /* 0x000fe40007f3e0ff */
[----:B------:R-:W-:Y:S01]  /*0570*/  LEA.HI.X R9, R14, UR7, R15, 0x2, P0 ;  /* 0x000000070e097c11 */ /* 0x000fe200080f140f */
[----:B---3--:R-:W-:Y:S01]  /*0580*/  IMAD.WIDE R14, R4, 0x4, R12 ;  /* 0x00000004040e7825 */ /* 0x008fe200078e020c */
[----:B------:R-:W-:Y:S02]  /*0590*/  LEA.HI.X.SX32 R5, R5, R16, 0x1, P1 ;  /* 0x0000001005057211 */ /* 0x000fe400008f0eff */
[C---:B------:R-:W-:Y:S01]  /*05a0*/  LEA R18, P0, R0.reuse, UR6, 0x2 ;  /* 0x0000000600127c11 */ /* 0x040fe2000f8010ff */
[----:B------:R-:W2:Y:S04]  /*05b0*/  LDG.E R10, desc[UR4][R10.64+0x8] ;  /* 0x000008040a0a7981 */ /* 0x000ea8000c1e1900 */
[----:B------:R-:W2:Y:S01]  /*05c0*/  LDG.E R15, desc[UR8][R14.64] ;  /* 0x000000080e0f7981 */ /* 0x000ea2000c1e1900 */
[----:B------:R-:W-:-:S03]  /*05d0*/  LEA.HI.X R19, R0, UR7, R5, 0x2, P0 ;  /* 0x0000000700137c11 */ /* 0x000fc600080f1405 */
[----:B------:R-:W3:Y:S04]  /*05e0*/  LDG.E R9, desc[UR10][R8.64+0x4] ;  /* 0x0000040a08097981 */ /* 0x000ee8000c1e1900 */
[----:B------:R-:W4:Y:S01]  /*05f0*/  LDG.E R19, desc[UR12][R18.64+0x4] ;  /* 0x0000040c12137981 */ /* 0x000f22000c1e1900 */
[----:B------:R-:W0:Y:S01]  /*0600*/  F2F.F32.F64 R6, R6 ;  /* 0x0000000600067310 */ /* 0x000e220000301000 */
[----:B------:R-:W-:Y:S02]  /*0610*/  R2UR UR6, R2 ;  /* 0x00000000020672ca */ /* 0x000fe400000e0000 */
[----:B------:R-:W-:-:S05]  /*0620*/  R2UR UR7, R3 ;  /* 0x00000000030772ca */ /* 0x000fca00000e0000 */
[----:B0-----:R-:W0:Y:S02]  /*0630*/  F2F.F64.F32 R12, R6 ;  /* 0x00000006000c7310 */ /* 0x001e240000201800 */
[----:B0-----:R-:W-:Y:S01]  /*0640*/  DMUL R12, R12, -0.5 ;  /* 0xbfe000000c0c7828 */ /* 0x001fe20000000000 */
[----:B--2---:R-:W-:Y:S02]  /*0650*/  FADD R0, R10, -R15 ;  /* 0x8000000f0a007221 */ /* 0x004fe40000000000 */
[----:B------:R-:W0:Y:S02]  /*0660*/  LDC.64 R10, c[0x0][0x3a0] ;  /* 0x0000e800ff0a7b82 */ /* 0x000e240000000a00 */
[----:B---3--:R-:W-:-:S04]  /*0670*/  FADD R0, R0, R9 ;  /* 0x0000000900007221 */ /* 0x008fc80000000000 */
[----:B----4-:R-:W-:Y:S02]  /*0680*/  FADD R0, R0, -R19 ;  /* 0x8000001300007221 */ /* 0x010fe40000000000 */
[----:B------:R-:W1:Y:S02]  /*0690*/  LDC.64 R14, c[0x0][0x398] ;  /* 0x0000e600ff0e7b82 */ /* 0x000e640000000a00 */
[----:B------:R-:W2:Y:S01]  /*06a0*/  F2F.F64.F32 R16, R0 ;  /* 0x0000000000107310 */ /* 0x000ea20000201800 */
[----:B0-----:R-:W-:Y:S01]  /*06b0*/  IMAD.WIDE R2, R4, 0x4, R10 ;  /* 0x0000000404027825 */ /* 0x001fe200078e020a */
[----:B--2---:R-:W-:-:S03]  /*06c0*/  DMUL R12, R12, R16 ;  /* 0x000000100c0c7228 */ /* 0x004fc60000000000 */
[----:B-1----:R-:W-:-:S07]  /*06d0*/  IMAD.WIDE R4, R4, 0x4, R14 ;  /* 0x0000000404047825 */ /* 0x002fce00078e020e */
[----:B------:R-:W0:Y:S02]  /*06e0*/  F2F.F32.F64 R13, R12 ;  /* 0x0000000c000d7310 */ /* 0x000e240000301000 */
[----:B0-----:R0:W-:Y:S04]  /*06f0*/  STG.E desc[UR4][R2.64+0x4], R13 ;  /* 0x0000040d02007986 */ /* 0x0011e8000c101904 */
[----:B------:R0:W-:Y:S01]  /*0700*/  STG.E desc[UR6][R4.64+0x4], RZ ;  /* 0x000004ff04007986 */ /* 0x0001e2000c101906 */
[----:B------:R-:W-:Y:S05]  /*0710*/  BRA `(.L_x_2) ;  /* 0x0000000000207947 */ /* 0x000fea0003800000 */
.L_x_0:
[----:B------:R-:W-:Y:S01]  /*0720*/  MOV R2, 0x0 ;  /* 0x0000000000027802 */ /* 0x000fe20000000f00 */
[----:B------:R0:W-:Y:S01]  /*0730*/  STL [R1], R0 ;  /* 0x0000000001007387 */ /* 0x0001e20000100800 */
[----:B------:R-:W1:Y:S04]  /*0740*/  LDCU.64 UR4, c[0x4][0x8] ;  /* 0x01000100ff0477ac */ /* 0x000e680008000a00 */
[----:B------:R-:W2:Y:S01]  /*0750*/  LDC.64 R2, c[0x4][R2] ;  /* 0x0100000002027b82 */ /* 0x000ea20000000a00 */
[----:B-1----:R-:W-:Y:S02]  /*0760*/  IMAD.U32 R4, RZ, RZ, UR4 ;  /* 0x00000004ff047e24 */ /* 0x002fe4000f8e00ff */
[----:B0-----:R-:W-:-:S07]  /*0770*/  IMAD.U32 R5, RZ, RZ, UR5 ;  /* 0x00000005ff057e24 */ /* 0x001fce000f8e00ff */
[----:B------:R-:W-:-:S07]  /*0780*/  LEPC R20, `(.L_x_2) ;  /* 0x000000001014794e */ /* 0x000fce0000000000 */
[----:B--2---:R-:W-:Y:S05]  /*0790*/  CALL.ABS.NOINC R2 ;  /* 0x0000000002007343 */ /* 0x004fea0003c00000 */
.L_x_2:
[----:B------:R-:W-:Y:S05]  /*07a0*/  WARPSYNC.ALL ;  /* 0x0000000000007948 */ /* 0x000fea0003800000 */
[----:B------:R-:W-:Y:S06]  /*07b0*/  BAR.SYNC.DEFER_BLOCKING 0x0 ;  /* 0x0000000000007b1d */ /* 0x000fec0000010000 */
[----:B------:R-:W-:Y:S05]  /*07c0*/  EXIT ;  /* 0x000000000000794d */ /* 0x000fea0003800000 */
        .weak           $__internal_0_$__cuda_sm20_dblrcp_rn_slowpath_v3
        .type           $__internal_0_$__cuda_sm20_dblrcp_rn_slowpath_v3,@function
        .size           $__internal_0_$__cuda_sm20_dblrcp_rn_slowpath_v3,(.L_x_7 - $__internal_0_$__cuda_sm20_dblrcp_rn_slowpath_v3)
$__internal_0_$__cuda_sm20_dblrcp_rn_slowpath_v3:
[----:B------:R-:W-:-:S14]  /*07d0*/  DSETP.GTU.AND P0, PT, |R8|, +INF , PT ;  /* 0x7ff000000800742a */ /* 0x000fdc0003f0c200 */
[----:B------:R-:W-:Y:S05]  /*07e0*/  @P0 BRA `(.L_x_3) ;  /* 0x00000000007c0947 */ /* 0x000fea0003800000 */
[----:B------:R-:W-:-:S05]  /*07f0*/  LOP3.LUT R5, R9, 0x7fffffff, RZ, 0xc0, !PT ;  /* 0x7fffffff09057812 */ /* 0x000fca00078ec0ff */
[----:B------:R-:W-:-:S05]  /*0800*/  VIADD R7, R5, 0xffffffff ;  /* 0xffffffff05077836 */ /* 0x000fca0000000000 */
[----:B------:R-:W-:-:S13]  /*0810*/  ISETP.GE.U32.AND P0, PT, R7, 0x7fefffff, PT ;  /* 0x7fefffff0700780c */ /* 0x000fda0003f06070 */
[----:B------:R-:W-:Y:S01]  /*0820*/  @P0 LOP3.LUT R11, R9, 0x7ff00000, RZ, 0x3c, !PT ;  /* 0x7ff00000090b0812 */ /* 0x000fe200078e3cff */
[----:B------:R-:W-:Y:S01]  /*0830*/  @P0 IMAD.MOV.U32 R10, RZ, RZ, RZ ;  /* 0x000000ffff0a0224 */ /* 0x000fe200078e00ff */
[----:B------:R-:W-:Y:S06]  /*0840*/  @P0 BRA `(.L_x_4) ;  /* 0x00000000006c0947 */ /* 0x000fec0003800000 */
[----:B------:R-:W-:-:S13]  /*0850*/  ISETP.GE.U32.AND P0, PT, R5, 0x1000001, PT ;  /* 0x010000010500780c */ /* 0x000fda0003f06070 */
[----:B------:R-:W-:Y:S05]  /*0860*/  @!P0 BRA `(.L_x_5) ;  /* 0x0000000000348947 */ /* 0x000fea0003800000 */
[----:B------:R-:W-:Y:S02]  /*0870*/  VIADD R11, R9, 0xc0200000 ;  /* 0xc0200000090b7836 */ /* 0x000fe40000000000 */
[----:B------:R-:W-:Y:S02]  /*0880*/  IMAD.MOV.U32 R10, RZ, RZ, R8 ;  /* 0x000000ffff0a7224 */ /* 0x000fe400078e0008 */
[----:B------:R-:W0:Y:S04]  /*0890*/  MUFU.RCP64H R13, R11 ;  /* 0x0000000b000d7308 */ /* 0x000e280000001800 */
[----:B0-----:R-:W-:-:S08]  /*08a0*/  DFMA R14, -R10, R12, 1 ;  /* 0x3ff000000a0e742b */ /* 0x001fd0000000010c */
[----:B------:R-:W-:-:S08]  /*08b0*/  DFMA R14, R14, R14, R14 ;  /* 0x0000000e0e0e722b */ /* 0x000fd0000000000e */
[----:B------:R-:W-:-:S08]  /*08c0*/  DFMA R14, R12, R14, R12 ;  /* 0x0000000e0c0e722b */ /* 0x000fd0000000000c */
[----:B------:R-:W-:-:S08]  /*08d0*/  DFMA R12, -R10, R14, 1 ;  /* 0x3ff000000a0c742b */ /* 0x000fd0000000010e */
[----:B------:R-:W-:-:S08]  /*08e0*/  DFMA R12, R14, R12, R14 ;  /* 0x0000000c0e0c722b */ /* 0x000fd0000000000e */
[----:B------:R-:W-:-:S08]  /*08f0*/  DMUL R12, R12, 2.2250738585072013831e-308 ;  /* 0x001000000c0c7828 */ /* 0x000fd00000000000 */
[----:B------:R-:W-:-:S08]  /*0900*/  DFMA R8, -R8, R12, 1 ;  /* 0x3ff000000808742b */ /* 0x000fd0000000010c */
[----:B------:R-:W-:-:S08]  /*0910*/  DFMA R8, R8, R8, R8 ;  /* 0x000000080808722b */ /* 0x000fd00000000008 */
[----:B------:R-:W-:Y:S01]  /*0920*/  DFMA R10, R12, R8, R12 ;  /* 0x000000080c0a722b */ /* 0x000fe2000000000c */
[----:B------:R-:W-:Y:S10]  /*0930*/  BRA `(.L_x_4) ;  /* 0x0000000000307947 */ /* 0x000ff40003800000 */
.L_x_5:
[----:B------:R-:W-:Y:S01]  /*0940*/  DMUL R8, R8, 8.11296384146066816958e+31 ;  /* 0x4690000008087828 */ /* 0x000fe20000000000 */
[----:B------:R-:W-:-:S05]  /*0950*/  IMAD.MOV.U32 R10, RZ, RZ, R12 ;  /* 0x000000ffff0a7224 */ /* 0x000fca00078e000c */
[----:B------:R-:W0:Y:S02]  /*0960*/  MUFU.RCP64H R11, R9 ;  /* 0x00000009000b7308 */ /* 0x000e240000001800 */
[----:B0-----:R-:W-:-:S08]  /*0970*/  DFMA R12, -R8, R10, 1 ;  /* 0x3ff00000080c742b */ /* 0x001fd0000000010a */
[----:B------:R-:W-:-:S08]  /*0980*/  DFMA R12, R12, R12, R12 ;  /* 0x0000000c0c0c722b */ /* 0x000fd0000000000c */
[----:B------:R-:W-:-:S08]  /*0990*/  DFMA R12, R10, R12, R10 ;  /* 0x0000000c0a0c722b */ /* 0x000fd0000000000a */
[----:B------:R-:W-:-:S08]  /*09a0*/  DFMA R10, -R8, R12, 1 ;  /* 0x3ff00000080a742b */ /* 0x000fd0000000010c */
[----:B------:R-:W-:-:S08]  /*09b0*/  DFMA R10, R12, R10, R12 ;  /* 0x0000000a0c0a722b */ /* 0x000fd0000000000c */
[----:B------:R-:W-:Y:S01]  /*09c0*/  DMUL R10, R10, 8.11296384146066816958e+31 ;  /* 0x469000000a0a7828 */ /* 0x000fe20000000000 */
[----:B------:R-:W-:Y:S10]  /*09d0*/  BRA `(.L_x_4) ;  /* 0x0000000000087947 */ /* 0x000ff40003800000 */
.L_x_3:
[----:B------:R-:W-:Y:S01]  /*09e0*/  LOP3.LUT R11, R9, 0x80000, RZ, 0xfc, !PT ;  /* 0x00080000090b7812 */ /* 0x000fe200078efcff */
[----:B------:R-:W-:-:S07]  /*09f0*/  IMAD.MOV.U32 R10, RZ, RZ, R8 ;  /* 0x000000ffff0a7224 */ /* 0x000fce00078e0008 */
.L_x_4:
[----:B------:R-:W-:-:S04]  /*0a00*/  IMAD.MOV.U32 R7, RZ, RZ, 0x0 ;  /* 0x00000000ff077424 */ /* 0x000fc800078e00ff */
[----:B------:R-:W-:Y:S05]  /*0a10*/  RET.REL.NODEC R6 `(_Z14projectHelper1iPfS_S_S_) ;  /* 0xfffffff406787950 */ /* 0x000fea0003c3ffff */
.L_x_6:
[----:B------:R-:W-:-:S00]  /*0a20*/  BRA `(.L_x_6) ;  /* 0xfffffffc00fc7947 */ /* 0x000fc0000383ffff */
[----:B------:R-:W-:-:S00]  /*0a30*/  NOP ;  /* 0x0000000000007918 */ /* 0x000fc00000000000 */
        /* <DEDUP_REMOVED lines=12> */
.L_x_7:


//--------------------- .nv.global.init           --------------------------
	.section	.nv.global.init,"aw",@progbits
.nv.global.init:
	.type		$str,@object
	.size		$str,(.L_0 - $str)
$str:
        /*0000*/ 	.byte	0x25, 0x64, 0x0a, 0x00
.L_0:


//--------------------- .nv.shared.reserved.0     --------------------------
	.section	.nv.shared.reserved.0,"aw",@nobits
	.weak		__nv_reservedSMEM_offset_0_alias
	.size		__nv_reservedSMEM_offset_0_alias, 0, 64
	.other		__nv_reservedSMEM_offset_0_alias,@"STO_CUDA_RESERVED_SHARED STV_DEFAULT"
__nv_reservedSMEM_offset_0_alias:
	.zero		0
	.zero		64


//--------------------- .nv.constant0._Z14projectHelper1iPfS_S_S_ --------------------------
	.section	.nv.constant0._Z14projectHelper1iPfS_S_S_,"a",@progbits
	.sectionflags	@""
	.align	4
.nv.constant0._Z14projectHelper1iPfS_S_S_:
	.zero		936


//--------------------- SYMBOLS --------------------------

	.type		.nv.reservedSmem.offset0,@object
	.size		.nv.reservedSmem.offset0,0x4
	.type		vprintf,@function
